//
// Generated by NVIDIA NVVM Compiler
//
// Compiler Build ID: CL-36424714
// Cuda compilation tools, release 13.0, V13.0.88
// Based on NVVM 20.0.0
//

.version 9.0
.target sm_100
.address_size 64

	// .globl	_Z6matMulPfS_S_i
// _ZZ12matMulSharedPfS_S_iE3s_A has been demoted
// _ZZ12matMulSharedPfS_S_iE3s_B has been demoted

.visible .entry _Z6matMulPfS_S_i(
	.param .u64 .ptr .align 1 _Z6matMulPfS_S_i_param_0,
	.param .u64 .ptr .align 1 _Z6matMulPfS_S_i_param_1,
	.param .u64 .ptr .align 1 _Z6matMulPfS_S_i_param_2,
	.param .u32 _Z6matMulPfS_S_i_param_3
)
{
	.reg .pred 	%p<10>;
	.reg .b32 	%r<40>;
	.reg .b32 	%f<67>;
	.reg .b64 	%rd<67>;

	ld.param.u64 	%rd14, [_Z6matMulPfS_S_i_param_0];
	ld.param.u64 	%rd15, [_Z6matMulPfS_S_i_param_1];
	ld.param.u32 	%r18, [_Z6matMulPfS_S_i_param_3];
	cvta.to.global.u64 	%rd1, %rd15;
	cvta.to.global.u64 	%rd2, %rd14;
	mov.u32 	%r19, %ctaid.y;
	mov.u32 	%r20, %ntid.y;
	mov.u32 	%r21, %tid.y;
	mad.lo.s32 	%r1, %r19, %r20, %r21;
	mov.u32 	%r22, %ctaid.x;
	mov.u32 	%r23, %ntid.x;
	mov.u32 	%r24, %tid.x;
	mad.lo.s32 	%r2, %r22, %r23, %r24;
	max.s32 	%r25, %r1, %r2;
	setp.ge.s32 	%p1, %r25, %r18;
	@%p1 bra 	$L__BB0_13;
	mul.lo.s32 	%r3, %r18, %r1;
	and.b32  	%r4, %r18, 7;
	setp.lt.u32 	%p2, %r18, 8;
	mov.f32 	%f66, 0f00000000;
	mov.b32 	%r38, 0;
	@%p2 bra 	$L__BB0_4;
	and.b32  	%r38, %r18, 2147483640;
	neg.s32 	%r36, %r38;
	mul.wide.s32 	%rd16, %r18, 4;
	add.s64 	%rd3, %rd1, %rd16;
	shl.b32 	%r7, %r18, 3;
	mul.wide.s32 	%rd17, %r18, 8;
	add.s64 	%rd4, %rd1, %rd17;
	mul.wide.s32 	%rd18, %r18, 12;
	add.s64 	%rd5, %rd1, %rd18;
	mul.wide.s32 	%rd19, %r18, 16;
	add.s64 	%rd6, %rd1, %rd19;
	mul.wide.s32 	%rd20, %r18, 20;
	add.s64 	%rd7, %rd1, %rd20;
	mul.wide.s32 	%rd21, %r18, 24;
	add.s64 	%rd8, %rd1, %rd21;
	mul.wide.s32 	%rd22, %r18, 28;
	add.s64 	%rd9, %rd1, %rd22;
	mul.wide.u32 	%rd23, %r3, 4;
	add.s64 	%rd24, %rd23, %rd2;
	add.s64 	%rd66, %rd24, 16;
	mov.f32 	%f66, 0f00000000;
	mov.u32 	%r35, %r2;
$L__BB0_3:
	.pragma "nounroll";
	mul.wide.s32 	%rd25, %r35, 4;
	add.s64 	%rd26, %rd3, %rd25;
	add.s64 	%rd27, %rd4, %rd25;
	add.s64 	%rd28, %rd5, %rd25;
	add.s64 	%rd29, %rd6, %rd25;
	add.s64 	%rd30, %rd7, %rd25;
	add.s64 	%rd31, %rd8, %rd25;
	add.s64 	%rd32, %rd9, %rd25;
	add.s64 	%rd33, %rd1, %rd25;
	ld.global.f32 	%f16, [%rd66+-16];
	ld.global.f32 	%f17, [%rd33];
	fma.rn.f32 	%f18, %f16, %f17, %f66;
	ld.global.f32 	%f19, [%rd66+-12];
	ld.global.f32 	%f20, [%rd26];
	fma.rn.f32 	%f21, %f19, %f20, %f18;
	ld.global.f32 	%f22, [%rd66+-8];
	ld.global.f32 	%f23, [%rd27];
	fma.rn.f32 	%f24, %f22, %f23, %f21;
	ld.global.f32 	%f25, [%rd66+-4];
	ld.global.f32 	%f26, [%rd28];
	fma.rn.f32 	%f27, %f25, %f26, %f24;
	ld.global.f32 	%f28, [%rd66];
	ld.global.f32 	%f29, [%rd29];
	fma.rn.f32 	%f30, %f28, %f29, %f27;
	ld.global.f32 	%f31, [%rd66+4];
	ld.global.f32 	%f32, [%rd30];
	fma.rn.f32 	%f33, %f31, %f32, %f30;
	ld.global.f32 	%f34, [%rd66+8];
	ld.global.f32 	%f35, [%rd31];
	fma.rn.f32 	%f36, %f34, %f35, %f33;
	ld.global.f32 	%f37, [%rd66+12];
	ld.global.f32 	%f38, [%rd32];
	fma.rn.f32 	%f66, %f37, %f38, %f36;
	add.s32 	%r36, %r36, 8;
	add.s32 	%r35, %r35, %r7;
	add.s64 	%rd66, %rd66, 32;
	setp.ne.s32 	%p3, %r36, 0;
	@%p3 bra 	$L__BB0_3;
$L__BB0_4:
	setp.eq.s32 	%p4, %r4, 0;
	@%p4 bra 	$L__BB0_12;
	and.b32  	%r13, %r18, 3;
	setp.lt.u32 	%p5, %r4, 4;
	@%p5 bra 	$L__BB0_7;
	add.s32 	%r27, %r38, %r3;
	mul.wide.u32 	%rd34, %r27, 4;
	add.s64 	%rd35, %rd2, %rd34;
	ld.global.f32 	%f40, [%rd35];
	mad.lo.s32 	%r28, %r38, %r18, %r2;
	mul.wide.s32 	%rd36, %r28, 4;
	add.s64 	%rd37, %rd1, %rd36;
	ld.global.f32 	%f41, [%rd37];
	fma.rn.f32 	%f42, %f40, %f41, %f66;
	cvt.u64.u32 	%rd38, %r3;
	cvt.u64.u32 	%rd39, %r38;
	add.s64 	%rd40, %rd39, %rd38;
	shl.b64 	%rd41, %rd40, 2;
	add.s64 	%rd42, %rd2, %rd41;
	ld.global.f32 	%f43, [%rd42+4];
	mul.wide.s32 	%rd43, %r18, 4;
	add.s64 	%rd44, %rd37, %rd43;
	ld.global.f32 	%f44, [%rd44];
	fma.rn.f32 	%f45, %f43, %f44, %f42;
	ld.global.f32 	%f46, [%rd42+8];
	add.s64 	%rd45, %rd44, %rd43;
	ld.global.f32 	%f47, [%rd45];
	fma.rn.f32 	%f48, %f46, %f47, %f45;
	ld.global.f32 	%f49, [%rd42+12];
	add.s64 	%rd46, %rd45, %rd43;
	ld.global.f32 	%f50, [%rd46];
	fma.rn.f32 	%f66, %f49, %f50, %f48;
	add.s32 	%r38, %r38, 4;
$L__BB0_7:
	setp.eq.s32 	%p6, %r13, 0;
	@%p6 bra 	$L__BB0_12;
	setp.eq.s32 	%p7, %r13, 1;
	@%p7 bra 	$L__BB0_10;
	add.s32 	%r29, %r38, %r3;
	mul.wide.u32 	%rd47, %r29, 4;
	add.s64 	%rd48, %rd2, %rd47;
	ld.global.f32 	%f52, [%rd48];
	mad.lo.s32 	%r30, %r38, %r18, %r2;
	mul.wide.s32 	%rd49, %r30, 4;
	add.s64 	%rd50, %rd1, %rd49;
	ld.global.f32 	%f53, [%rd50];
	fma.rn.f32 	%f54, %f52, %f53, %f66;
	cvt.u64.u32 	%rd51, %r3;
	cvt.u64.u32 	%rd52, %r38;
	add.s64 	%rd53, %rd52, %rd51;
	shl.b64 	%rd54, %rd53, 2;
	add.s64 	%rd55, %rd2, %rd54;
	ld.global.f32 	%f55, [%rd55+4];
	mul.wide.s32 	%rd56, %r18, 4;
	add.s64 	%rd57, %rd50, %rd56;
	ld.global.f32 	%f56, [%rd57];
	fma.rn.f32 	%f66, %f55, %f56, %f54;
	add.s32 	%r38, %r38, 2;
$L__BB0_10:
	and.b32  	%r31, %r18, 1;
	setp.eq.b32 	%p8, %r31, 1;
	not.pred 	%p9, %p8;
	@%p9 bra 	$L__BB0_12;
	add.s32 	%r32, %r38, %r3;
	mul.wide.u32 	%rd58, %r32, 4;
	add.s64 	%rd59, %rd2, %rd58;
	ld.global.f32 	%f57, [%rd59];
	mad.lo.s32 	%r33, %r38, %r18, %r2;
	mul.wide.s32 	%rd60, %r33, 4;
	add.s64 	%rd61, %rd1, %rd60;
	ld.global.f32 	%f58, [%rd61];
	fma.rn.f32 	%f66, %f57, %f58, %f66;
$L__BB0_12:
	ld.param.u64 	%rd65, [_Z6matMulPfS_S_i_param_2];
	add.s32 	%r34, %r3, %r2;
	cvta.to.global.u64 	%rd62, %rd65;
	mul.wide.s32 	%rd63, %r34, 4;
	add.s64 	%rd64, %rd62, %rd63;
	st.global.f32 	[%rd64], %f66;
$L__BB0_13:
	ret;

}
	// .globl	_Z12matMulSharedPfS_S_i
.visible .entry _Z12matMulSharedPfS_S_i(
	.param .u64 .ptr .align 1 _Z12matMulSharedPfS_S_i_param_0,
	.param .u64 .ptr .align 1 _Z12matMulSharedPfS_S_i_param_1,
	.param .u64 .ptr .align 1 _Z12matMulSharedPfS_S_i_param_2,
	.param .u32 _Z12matMulSharedPfS_S_i_param_3
)
{
	.reg .pred 	%p<3>;
	.reg .b32 	%r<36>;
	.reg .b32 	%f<105>;
	.reg .b64 	%rd<13>;
	// demoted variable
	.shared .align 4 .b8 _ZZ12matMulSharedPfS_S_iE3s_A[4096];
	// demoted variable
	.shared .align 4 .b8 _ZZ12matMulSharedPfS_S_iE3s_B[4096];
	ld.param.u64 	%rd3, [_Z12matMulSharedPfS_S_i_param_0];
	ld.param.u64 	%rd4, [_Z12matMulSharedPfS_S_i_param_1];
	ld.param.u64 	%rd5, [_Z12matMulSharedPfS_S_i_param_2];
	ld.param.u32 	%r19, [_Z12matMulSharedPfS_S_i_param_3];
	mov.u32 	%r20, %ctaid.y;
	mov.u32 	%r21, %ntid.y;
	mov.u32 	%r1, %tid.y;
	mad.lo.s32 	%r2, %r20, %r21, %r1;
	mov.u32 	%r22, %ctaid.x;
	mov.u32 	%r23, %ntid.x;
	mov.u32 	%r3, %tid.x;
	mad.lo.s32 	%r4, %r22, %r23, %r3;
	setp.lt.s32 	%p1, %r19, 32;
	mov.f32 	%f104, 0f00000000;
	@%p1 bra 	$L__BB1_3;
	shl.b32 	%r24, %r1, 7;
	mov.u32 	%r25, _ZZ12matMulSharedPfS_S_iE3s_A;
	add.s32 	%r5, %r25, %r24;
	shl.b32 	%r26, %r3, 2;
	add.s32 	%r6, %r5, %r26;
	mov.u32 	%r27, _ZZ12matMulSharedPfS_S_iE3s_B;
	add.s32 	%r8, %r27, %r26;
	add.s32 	%r7, %r8, %r24;
	shr.s32 	%r28, %r19, 31;
	shr.u32 	%r29, %r28, 27;
	add.s32 	%r30, %r19, %r29;
	shr.s32 	%r31, %r30, 5;
	neg.s32 	%r35, %r31;
	mad.lo.s32 	%r34, %r19, %r2, %r3;
	mad.lo.s32 	%r33, %r1, %r19, %r4;
	shl.b32 	%r12, %r19, 5;
	cvta.to.global.u64 	%rd1, %rd3;
	cvta.to.global.u64 	%rd2, %rd4;
	mov.f32 	%f104, 0f00000000;
$L__BB1_2:
	mul.wide.u32 	%rd6, %r34, 4;
	add.s64 	%rd7, %rd1, %rd6;
	ld.global.f32 	%f6, [%rd7];
	st.shared.f32 	[%r6], %f6;
	mul.wide.u32 	%rd8, %r33, 4;
	add.s64 	%rd9, %rd2, %rd8;
	ld.global.f32 	%f7, [%rd9];
	st.shared.f32 	[%r7], %f7;
	bar.sync 	0;
	ld.shared.f32 	%f8, [%r5];
	ld.shared.f32 	%f9, [%r8];
	fma.rn.f32 	%f10, %f8, %f9, %f104;
	ld.shared.f32 	%f11, [%r5+4];
	ld.shared.f32 	%f12, [%r8+128];
	fma.rn.f32 	%f13, %f11, %f12, %f10;
	ld.shared.f32 	%f14, [%r5+8];
	ld.shared.f32 	%f15, [%r8+256];
	fma.rn.f32 	%f16, %f14, %f15, %f13;
	ld.shared.f32 	%f17, [%r5+12];
	ld.shared.f32 	%f18, [%r8+384];
	fma.rn.f32 	%f19, %f17, %f18, %f16;
	ld.shared.f32 	%f20, [%r5+16];
	ld.shared.f32 	%f21, [%r8+512];
	fma.rn.f32 	%f22, %f20, %f21, %f19;
	ld.shared.f32 	%f23, [%r5+20];
	ld.shared.f32 	%f24, [%r8+640];
	fma.rn.f32 	%f25, %f23, %f24, %f22;
	ld.shared.f32 	%f26, [%r5+24];
	ld.shared.f32 	%f27, [%r8+768];
	fma.rn.f32 	%f28, %f26, %f27, %f25;
	ld.shared.f32 	%f29, [%r5+28];
	ld.shared.f32 	%f30, [%r8+896];
	fma.rn.f32 	%f31, %f29, %f30, %f28;
	ld.shared.f32 	%f32, [%r5+32];
	ld.shared.f32 	%f33, [%r8+1024];
	fma.rn.f32 	%f34, %f32, %f33, %f31;
	ld.shared.f32 	%f35, [%r5+36];
	ld.shared.f32 	%f36, [%r8+1152];
	fma.rn.f32 	%f37, %f35, %f36, %f34;
	ld.shared.f32 	%f38, [%r5+40];
	ld.shared.f32 	%f39, [%r8+1280];
	fma.rn.f32 	%f40, %f38, %f39, %f37;
	ld.shared.f32 	%f41, [%r5+44];
	ld.shared.f32 	%f42, [%r8+1408];
	fma.rn.f32 	%f43, %f41, %f42, %f40;
	ld.shared.f32 	%f44, [%r5+48];
	ld.shared.f32 	%f45, [%r8+1536];
	fma.rn.f32 	%f46, %f44, %f45, %f43;
	ld.shared.f32 	%f47, [%r5+52];
	ld.shared.f32 	%f48, [%r8+1664];
	fma.rn.f32 	%f49, %f47, %f48, %f46;
	ld.shared.f32 	%f50, [%r5+56];
	ld.shared.f32 	%f51, [%r8+1792];
	fma.rn.f32 	%f52, %f50, %f51, %f49;
	ld.shared.f32 	%f53, [%r5+60];
	ld.shared.f32 	%f54, [%r8+1920];
	fma.rn.f32 	%f55, %f53, %f54, %f52;
	ld.shared.f32 	%f56, [%r5+64];
	ld.shared.f32 	%f57, [%r8+2048];
	fma.rn.f32 	%f58, %f56, %f57, %f55;
	ld.shared.f32 	%f59, [%r5+68];
	ld.shared.f32 	%f60, [%r8+2176];
	fma.rn.f32 	%f61, %f59, %f60, %f58;
	ld.shared.f32 	%f62, [%r5+72];
	ld.shared.f32 	%f63, [%r8+2304];
	fma.rn.f32 	%f64, %f62, %f63, %f61;
	ld.shared.f32 	%f65, [%r5+76];
	ld.shared.f32 	%f66, [%r8+2432];
	fma.rn.f32 	%f67, %f65, %f66, %f64;
	ld.shared.f32 	%f68, [%r5+80];
	ld.shared.f32 	%f69, [%r8+2560];
	fma.rn.f32 	%f70, %f68, %f69, %f67;
	ld.shared.f32 	%f71, [%r5+84];
	ld.shared.f32 	%f72, [%r8+2688];
	fma.rn.f32 	%f73, %f71, %f72, %f70;
	ld.shared.f32 	%f74, [%r5+88];
	ld.shared.f32 	%f75, [%r8+2816];
	fma.rn.f32 	%f76, %f74, %f75, %f73;
	ld.shared.f32 	%f77, [%r5+92];
	ld.shared.f32 	%f78, [%r8+2944];
	fma.rn.f32 	%f79, %f77, %f78, %f76;
	ld.shared.f32 	%f80, [%r5+96];
	ld.shared.f32 	%f81, [%r8+3072];
	fma.rn.f32 	%f82, %f80, %f81, %f79;
	ld.shared.f32 	%f83, [%r5+100];
	ld.shared.f32 	%f84, [%r8+3200];
	fma.rn.f32 	%f85, %f83, %f84, %f82;
	ld.shared.f32 	%f86, [%r5+104];
	ld.shared.f32 	%f87, [%r8+3328];
	fma.rn.f32 	%f88, %f86, %f87, %f85;
	ld.shared.f32 	%f89, [%r5+108];
	ld.shared.f32 	%f90, [%r8+3456];
	fma.rn.f32 	%f91, %f89, %f90, %f88;
	ld.shared.f32 	%f92, [%r5+112];
	ld.shared.f32 	%f93, [%r8+3584];
	fma.rn.f32 	%f94, %f92, %f93, %f91;
	ld.shared.f32 	%f95, [%r5+116];
	ld.shared.f32 	%f96, [%r8+3712];
	fma.rn.f32 	%f97, %f95, %f96, %f94;
	ld.shared.f32 	%f98, [%r5+120];
	ld.shared.f32 	%f99, [%r8+3840];
	fma.rn.f32 	%f100, %f98, %f99, %f97;
	ld.shared.f32 	%f101, [%r5+124];
	ld.shared.f32 	%f102, [%r8+3968];
	fma.rn.f32 	%f104, %f101, %f102, %f100;
	bar.sync 	0;
	add.s32 	%r35, %r35, 1;
	setp.ne.s32 	%p2, %r35, 0;
	add.s32 	%r34, %r34, 32;
	add.s32 	%r33, %r33, %r12;
	@%p2 bra 	$L__BB1_2;
$L__BB1_3:
	cvta.to.global.u64 	%rd10, %rd5;
	mad.lo.s32 	%r32, %r19, %r2, %r4;
	mul.wide.s32 	%rd11, %r32, 4;
	add.s64 	%rd12, %rd10, %rd11;
	st.global.f32 	[%rd12], %f104;
	ret;

}


// ===== COMPILED SASS (sm_100) =====

	.target	sm_100

	.elftype	@"ET_EXEC"


//--------------------- .note.nv.tkinfo           --------------------------
	.section	.note.nv.tkinfo,"",@"SHT_NOTE"
	.sectionflags	@"SHF_NOTE_NV_TKINFO"
	.tkinfo
        /*0018*/ 	.word	0x00000002
        /*0030*/ 	.string	""
        /*0030*/ 	.string	"ptxas"
        /*0030*/ 	.string	"Cuda compilation tools, release 13.0, V13.0.88"
        /*0030*/ 	.string	"Build cuda_13.0.r13.0/compiler.36424714_0"
        /*0030*/ 	.string	"-arch sm_100 -m 64 "



//--------------------- .note.nv.cuinfo           --------------------------
	.section	.note.nv.cuinfo,"",@"SHT_NOTE"
	.sectionflags	@"SHF_NOTE_NV_CUINFO"
        /*0018*/ 	.short	0x0002
        /*001a*/ 	.short	0x0064
        /*001c*/ 	.short	0x0082
	.zero		2


//--------------------- .nv.info                  --------------------------
	.section	.nv.info,"",@"SHT_CUDA_INFO"
	.align	4


	//----- nvinfo : EIATTR_REGCOUNT
	.align		4
        /*0000*/ 	.byte	0x04, 0x2f
        /*0002*/ 	.short	(.L_1 - .L_0)
	.align		4
.L_0:
        /*0004*/ 	.word	index@(_Z6matMulPfS_S_i)
        /*0008*/ 	.word	0x0000001e


	//----- nvinfo : EIATTR_FRAME_SIZE
	.align		4
.L_1:
        /*000c*/ 	.byte	0x04, 0x11
        /*000e*/ 	.short	(.L_3 - .L_2)
	.align		4
.L_2:
        /*0010*/ 	.word	index@(_Z6matMulPfS_S_i)
        /*0014*/ 	.word	0x00000000


	//----- nvinfo : EIATTR_REGCOUNT
	.align		4
.L_3:
        /*0018*/ 	.byte	0x04, 0x2f
        /*001a*/ 	.short	(.L_5 - .L_4)
	.align		4
.L_4:
        /*001c*/ 	.word	index@(_Z12matMulSharedPfS_S_i)
        /*0020*/ 	.word	0x00000020


	//----- nvinfo : EIATTR_FRAME_SIZE
	.align		4
.L_5:
        /*0024*/ 	.byte	0x04, 0x11
        /*0026*/ 	.short	(.L_7 - .L_6)
	.align		4
.L_6:
        /*0028*/ 	.word	index@(_Z12matMulSharedPfS_S_i)
        /*002c*/ 	.word	0x00000000


	//----- nvinfo : EIATTR_MIN_STACK_SIZE
	.align		4
.L_7:
        /*0030*/ 	.byte	0x04, 0x12
        /*0032*/ 	.short	(.L_9 - .L_8)
	.align		4
.L_8:
        /*0034*/ 	.word	index@(_Z12matMulSharedPfS_S_i)
        /*0038*/ 	.word	0x00000000


	//----- nvinfo : EIATTR_MIN_STACK_SIZE
	.align		4
.L_9:
        /*003c*/ 	.byte	0x04, 0x12
        /*003e*/ 	.short	(.L_11 - .L_10)
	.align		4
.L_10:
        /*0040*/ 	.word	index@(_Z6matMulPfS_S_i)
        /*0044*/ 	.word	0x00000000
.L_11:


//--------------------- .nv.compat                --------------------------
	.section	.nv.compat,"",@"SHT_CUDA_COMPAT_INFO"
	.align	4
        /*0000*/ 	.byte	0x02, 0x09, 0x00, 0x00, 0x02, 0x02, 0x01, 0x00, 0x02, 0x05, 0x05, 0x00, 0x03, 0x07, 0x01, 0x01
        /*0010*/ 	.byte	0x02, 0x03, 0x00, 0x00, 0x02, 0x06, 0x01, 0x00, 0x04, 0x0b, 0x08, 0x00, 0x09, 0x00, 0x00, 0x00
        /*0020*/ 	.byte	0x00, 0x00, 0x00, 0x00


//--------------------- .nv.info._Z12matMulSharedPfS_S_i --------------------------
	.section	.nv.info._Z12matMulSharedPfS_S_i,"",@"SHT_CUDA_INFO"
	.sectionflags	@""
	.align	4


	//----- nvinfo : EIATTR_CUDA_API_VERSION
	.align		4
        /*0000*/ 	.byte	0x04, 0x37
        /*0002*/ 	.short	(.L_13 - .L_12)
.L_12:
        /*0004*/ 	.word	0x00000082


	//----- nvinfo : EIATTR_KPARAM_INFO
	.align		4
.L_13:
        /*0008*/ 	.byte	0x04, 0x17
        /*000a*/ 	.short	(.L_15 - .L_14)
.L_14:
        /*000c*/ 	.word	0x00000000
        /*0010*/ 	.short	0x0003
        /*0012*/ 	.short	0x0018
        /*0014*/ 	.byte	0x00, 0xf0, 0x11, 0x00


	//----- nvinfo : EIATTR_KPARAM_INFO
	.align		4
.L_15:
        /*0018*/ 	.byte	0x04, 0x17
        /*001a*/ 	.short	(.L_17 - .L_16)
.L_16:
        /*001c*/ 	.word	0x00000000
        /*0020*/ 	.short	0x0002
        /*0022*/ 	.short	0x0010
        /*0024*/ 	.byte	0x00, 0xf5, 0x21, 0x00


	//----- nvinfo : EIATTR_KPARAM_INFO
	.align		4
.L_17:
        /*0028*/ 	.byte	0x04, 0x17
        /*002a*/ 	.short	(.L_19 - .L_18)
.L_18:
        /*002c*/ 	.word	0x00000000
        /*0030*/ 	.short	0x0001
        /*0032*/ 	.short	0x0008
        /*0034*/ 	.byte	0x00, 0xf5, 0x21, 0x00


	//----- nvinfo : EIATTR_KPARAM_INFO
	.align		4
.L_19:
        /*0038*/ 	.byte	0x04, 0x17
        /*003a*/ 	.short	(.L_21 - .L_20)
.L_20:
        /*003c*/ 	.word	0x00000000
        /*0040*/ 	.short	0x0000
        /*0042*/ 	.short	0x0000
        /*0044*/ 	.byte	0x00, 0xf5, 0x21, 0x00


	//----- nvinfo : EIATTR_SPARSE_MMA_MASK
	.align		4
.L_21:
        /*0048*/ 	.byte	0x03, 0x50
        /*004a*/ 	.short	0x0000


	//----- nvinfo : EIATTR_MAXREG_COUNT
	.align		4
        /*004c*/ 	.byte	0x03, 0x1b
        /*004e*/ 	.short	0x00ff


	//----- nvinfo : EIATTR_NUM_BARRIERS
	.align		4
        /*0050*/ 	.byte	0x02, 0x4c
        /*0052*/ 	.byte	0x01
	.zero		1


	//----- nvinfo : EIATTR_MERCURY_ISA_VERSION
	.align		4
        /*0054*/ 	.byte	0x03, 0x5f
        /*0056*/ 	.short	0x0101


	//----- nvinfo : EIATTR_VRC_CTA_INIT_COUNT
	.align		4
        /*0058*/ 	.byte	0x02, 0x4a
	.zero		1
	.zero		1


	//----- nvinfo : EIATTR_EXIT_INSTR_OFFSETS
	.align		4
        /*005c*/ 	.byte	0x04, 0x1c
        /*005e*/ 	.short	(.L_23 - .L_22)


	//   ....[0]....
.L_22:
        /*0060*/ 	.word	0x00000790


	//----- nvinfo : EIATTR_CBANK_PARAM_SIZE
	.align		4
.L_23:
        /*0064*/ 	.byte	0x03, 0x19
        /*0066*/ 	.short	0x001c


	//----- nvinfo : EIATTR_PARAM_CBANK
	.align		4
        /*0068*/ 	.byte	0x04, 0x0a
        /*006a*/ 	.short	(.L_25 - .L_24)
	.align		4
.L_24:
        /*006c*/ 	.word	index@(.nv.constant0._Z12matMulSharedPfS_S_i)
        /*0070*/ 	.short	0x0380
        /*0072*/ 	.short	0x001c


	//----- nvinfo : EIATTR_SW_WAR
	.align		4
.L_25:
        /*0074*/ 	.byte	0x04, 0x36
        /*0076*/ 	.short	(.L_27 - .L_26)
.L_26:
        /*0078*/ 	.word	0x00000008
.L_27:


//--------------------- .nv.info._Z6matMulPfS_S_i --------------------------
	.section	.nv.info._Z6matMulPfS_S_i,"",@"SHT_CUDA_INFO"
	.sectionflags	@""
	.align	4


	//----- nvinfo : EIATTR_CUDA_API_VERSION
	.align		4
        /*0000*/ 	.byte	0x04, 0x37
        /*0002*/ 	.short	(.L_29 - .L_28)
.L_28:
        /*0004*/ 	.word	0x00000082


	//----- nvinfo : EIATTR_KPARAM_INFO
	.align		4
.L_29:
        /*0008*/ 	.byte	0x04, 0x17
        /*000a*/ 	.short	(.L_31 - .L_30)
.L_30:
        /*000c*/ 	.word	0x00000000
        /*0010*/ 	.short	0x0003
        /*0012*/ 	.short	0x0018
        /*0014*/ 	.byte	0x00, 0xf0, 0x11, 0x00


	//----- nvinfo : EIATTR_KPARAM_INFO
	.align		4
.L_31:
        /*0018*/ 	.byte	0x04, 0x17
        /*001a*/ 	.short	(.L_33 - .L_32)
.L_32:
        /*001c*/ 	.word	0x00000000
        /*0020*/ 	.short	0x0002
        /*0022*/ 	.short	0x0010
        /*0024*/ 	.byte	0x00, 0xf5, 0x21, 0x00


	//----- nvinfo : EIATTR_KPARAM_INFO
	.align		4
.L_33:
        /*0028*/ 	.byte	0x04, 0x17
        /*002a*/ 	.short	(.L_35 - .L_34)
.L_34:
        /*002c*/ 	.word	0x00000000
        /*0030*/ 	.short	0x0001
        /*0032*/ 	.short	0x0008
        /*0034*/ 	.byte	0x00, 0xf5, 0x21, 0x00


	//----- nvinfo : EIATTR_KPARAM_INFO
	.align		4
.L_35:
        /*0038*/ 	.byte	0x04, 0x17
        /*003a*/ 	.short	(.L_37 - .L_36)
.L_36:
        /*003c*/ 	.word	0x00000000
        /*0040*/ 	.short	0x0000
        /*0042*/ 	.short	0x0000
        /*0044*/ 	.byte	0x00, 0xf5, 0x21, 0x00


	//----- nvinfo : EIATTR_SPARSE_MMA_MASK
	.align		4
.L_37:
        /*0048*/ 	.byte	0x03, 0x50
        /*004a*/ 	.short	0x0000


	//----- nvinfo : EIATTR_MAXREG_COUNT
	.align		4
        /*004c*/ 	.byte	0x03, 0x1b
        /*004e*/ 	.short	0x00ff


	//----- nvinfo : EIATTR_MERCURY_ISA_VERSION
	.align		4
        /*0050*/ 	.byte	0x03, 0x5f
        /*0052*/ 	.short	0x0101


	//----- nvinfo : EIATTR_VRC_CTA_INIT_COUNT
	.align		4
        /*0054*/ 	.byte	0x02, 0x4a
	.zero		1
	.zero		1


	//----- nvinfo : EIATTR_EXIT_INSTR_OFFSETS
	.align		4
        /*0058*/ 	.byte	0x04, 0x1c
        /*005a*/ 	.short	(.L_39 - .L_38)


	//   ....[0]....
.L_38:
        /*005c*/ 	.word	0x000000c0


	//   ....[1]....
        /*0060*/ 	.word	0x00000a90


	//----- nvinfo : EIATTR_CBANK_PARAM_SIZE
	.align		4
.L_39:
        /*0064*/ 	.byte	0x03, 0x19
        /*0066*/ 	.short	0x001c


	//----- nvinfo : EIATTR_PARAM_CBANK
	.align		4
        /*0068*/ 	.byte	0x04, 0x0a
        /*006a*/ 	.short	(.L_41 - .L_40)
	.align		4
.L_40:
        /*006c*/ 	.word	index@(.nv.constant0._Z6matMulPfS_S_i)
        /*0070*/ 	.short	0x0380
        /*0072*/ 	.short	0x001c


	//----- nvinfo : EIATTR_SW_WAR
	.align		4
.L_41:
        /*0074*/ 	.byte	0x04, 0x36
        /*0076*/ 	.short	(.L_43 - .L_42)
.L_42:
        /*0078*/ 	.word	0x00000008
.L_43:


//--------------------- .nv.callgraph             --------------------------
	.section	.nv.callgraph,"",@"SHT_CUDA_CALLGRAPH"
	.align	4
	.sectionentsize	8
	.align		4
        /*0000*/ 	.word	0x00000000
	.align		4
        /*0004*/ 	.word	0xffffffff
	.align		4
        /*0008*/ 	.word	0x00000000
	.align		4
        /*000c*/ 	.word	0xfffffffe
	.align		4
        /*0010*/ 	.word	0x00000000
	.align		4
        /*0014*/ 	.word	0xfffffffd
	.align		4
        /*0018*/ 	.word	0x00000000
	.align		4
        /*001c*/ 	.word	0xfffffffc


//--------------------- .text._Z12matMulSharedPfS_S_i --------------------------
	.section	.text._Z12matMulSharedPfS_S_i,"ax",@progbits
	.align	128
        .global         _Z12matMulSharedPfS_S_i
        .type           _Z12matMulSharedPfS_S_i,@function
        .size           _Z12matMulSharedPfS_S_i,(.L_x_8 - _Z12matMulSharedPfS_S_i)
        .other          _Z12matMulSharedPfS_S_i,@"STO_CUDA_ENTRY STV_DEFAULT"
_Z12matMulSharedPfS_S_i:
.text._Z12matMulSharedPfS_S_i:
[----:B------:R-:W-:Y:S01]  /*0000*/  LDC R1, c[0x0][0x37c] ;  /* 0x0000df00ff017b82 */ /* 0x000fe20000000800 */
[----:B------:R-:W0:Y:S07]  /*0010*/  S2R R8, SR_TID.Y ;  /* 0x0000000000087919 */ /* 0x000e2e0000002200 */
[----:B------:R-:W1:Y:S01]  /*0020*/  LDC R0, c[0x0][0x398] ;  /* 0x0000e600ff007b82 */ /* 0x000e620000000800 */
[----:B------:R-:W2:Y:S01]  /*0030*/  LDCU.64 UR8, c[0x0][0x358] ;  /* 0x00006b00ff0877ac */ /* 0x000ea20008000a00 */
[----:B------:R-:W-:Y:S01]  /*0040*/  HFMA2 R11, -RZ, RZ, 0, 0 ;  /* 0x00000000ff0b7431 */ /* 0x000fe200000001ff */
[----:B------:R-:W3:Y:S05]  /*0050*/  S2R R9, SR_TID.X ;  /* 0x0000000000097919 */ /* 0x000eea0000002100 */
[----:B------:R-:W0:Y:S08]  /*0060*/  LDC R3, c[0x0][0x364] ;  /* 0x0000d900ff037b82 */ /* 0x000e300000000800 */
[----:B------:R-:W0:Y:S08]  /*0070*/  S2UR UR4, SR_CTAID.Y ;  /* 0x00000000000479c3 */ /* 0x000e300000002600 */
[----:B------:R-:W3:Y:S01]  /*0080*/  S2UR UR5, SR_CTAID.X ;  /* 0x00000000000579c3 */ /* 0x000ee20000002500 */
[----:B-1----:R-:W-:-:S07]  /*0090*/  ISETP.GE.AND P0, PT, R0, 0x20, PT ;  /* 0x000000200000780c */ /* 0x002fce0003f06270 */
[----:B------:R-:W3:Y:S08]  /*00a0*/  LDC R5, c[0x0][0x360] ;  /* 0x0000d800ff057b82 */ /* 0x000ef00000000800 */
[----:B------:R-:W1:Y:S01]  /*00b0*/  LDC.64 R22, c[0x0][0x390] ;  /* 0x0000e400ff167b82 */ /* 0x000e620000000a00 */
[----:B0-----:R-:W-:Y:S02]  /*00c0*/  IMAD R3, R3, UR4, R8 ;  /* 0x0000000403037c24 */ /* 0x001fe4000f8e0208 */
[----:B---3--:R-:W-:-:S04]  /*00d0*/  IMAD R5, R5, UR5, R9 ;  /* 0x0000000505057c24 */ /* 0x008fc8000f8e0209 */
[----:B------:R-:W-:-:S04]  /*00e0*/  IMAD R7, R3, R0, R5 ;  /* 0x0000000003077224 */ /* 0x000fc800078e0205 */
[----:B-1----:R-:W-:Y:S01]  /*00f0*/  IMAD.WIDE R22, R7, 0x4, R22 ;  /* 0x0000000407167825 */ /* 0x002fe200078e0216 */
[----:B--2---:R-:W-:Y:S06]  /*0100*/  @!P0 BRA `(.L_x_0) ;  /* 0x00000004009c8947 */ /* 0x004fec0003800000 */
[----:B------:R-:W0:Y:S01]  /*0110*/  S2UR UR6, SR_CgaCtaId ;  /* 0x00000000000679c3 */ /* 0x000e220000008800 */
[----:B------:R-:W-:Y:S01]  /*0120*/  UMOV UR4, 0x400 ;  /* 0x0000040000047882 */ /* 0x000fe20000000000 */
[----:B------:R-:W-:Y:S01]  /*0130*/  SHF.R.S32.HI R7, RZ, 0x1f, R0 ;  /* 0x0000001fff077819 */ /* 0x000fe20000011400 */
[----:B------:R-:W-:Y:S01]  /*0140*/  UIADD3 UR5, UPT, UPT, UR4, 0x1000, URZ ;  /* 0x0000100004057890 */ /* 0x000fe2000fffe0ff */
[-C--:B------:R-:W-:Y:S01]  /*0150*/  IMAD R2, R3, R0.reuse, R9 ;  /* 0x0000000003027224 */ /* 0x080fe200078e0209 */
[----:B------:R-:W-:Y:S01]  /*0160*/  MOV R11, RZ ;  /* 0x000000ff000b7202 */ /* 0x000fe20000000f00 */
[-C--:B------:R-:W-:Y:S01]  /*0170*/  IMAD R3, R8, R0.reuse, R5 ;  /* 0x0000000008037224 */ /* 0x080fe200078e0205 */
[----:B------:R-:W-:Y:S01]  /*0180*/  LEA.HI R7, R7, R0, RZ, 0x5 ;  /* 0x0000000007077211 */ /* 0x000fe200078f28ff */
[----:B------:R-:W1:Y:S03]  /*0190*/  LDC.64 R20, c[0x0][0x380] ;  /* 0x0000e000ff147b82 */ /* 0x000e660000000a00 */
[----:B------:R-:W-:-:S04]  /*01a0*/  SHF.R.S32.HI R4, RZ, 0x5, R7 ;  /* 0x00000005ff047819 */ /* 0x000fc80000011407 */
[----:B------:R-:W-:Y:S01]  /*01b0*/  IADD3 R4, PT, PT, -R4, RZ, RZ ;  /* 0x000000ff04047210 */ /* 0x000fe20007ffe1ff */
[----:B------:R-:W2:Y:S01]  /*01c0*/  LDC.64 R18, c[0x0][0x388] ;  /* 0x0000e200ff127b82 */ /* 0x000ea20000000a00 */
[----:B0-----:R-:W-:Y:S02]  /*01d0*/  ULEA UR4, UR6, UR4, 0x18 ;  /* 0x0000000406047291 */ /* 0x001fe4000f8ec0ff */
[----:B------:R-:W-:-:S04]  /*01e0*/  ULEA UR5, UR6, UR5, 0x18 ;  /* 0x0000000506057291 */ /* 0x000fc8000f8ec0ff */
[C---:B------:R-:W-:Y:S02]  /*01f0*/  LEA R16, R8.reuse, UR4, 0x7 ;  /* 0x0000000408107c11 */ /* 0x040fe4000f8e38ff */
[C---:B------:R-:W-:Y:S02]  /*0200*/  LEA R6, R9.reuse, UR5, 0x2 ;  /* 0x0000000509067c11 */ /* 0x040fe4000f8e10ff */
[----:B------:R-:W-:Y:S02]  /*0210*/  LEA R7, R9, R16, 0x2 ;  /* 0x0000001009077211 */ /* 0x000fe400078e10ff */
[----:B------:R-:W-:-:S07]  /*0220*/  LEA R5, R8, R6, 0x7 ;  /* 0x0000000608057211 */ /* 0x000fce00078e38ff */
.L_x_1:
[----:B-1----:R-:W-:-:S04]  /*0230*/  IMAD.WIDE.U32 R24, R2, 0x4, R20 ;  /* 0x0000000402187825 */ /* 0x002fc800078e0014 */
[----:B--2---:R-:W-:Y:S02]  /*0240*/  IMAD.WIDE.U32 R8, R3, 0x4, R18 ;  /* 0x0000000403087825 */ /* 0x004fe400078e0012 */
[----:B------:R-:W2:Y:S04]  /*0250*/  LDG.E R24, desc[UR8][R24.64] ;  /* 0x0000000818187981 */ /* 0x000ea8000c1e1900 */
[----:B------:R-:W3:Y:S01]  /*0260*/  LDG.E R26, desc[UR8][R8.64] ;  /* 0x00000008081a7981 */ /* 0x000ee2000c1e1900 */
[----:B------:R-:W-:Y:S02]  /*0270*/  IADD3 R4, PT, PT, R4, 0x1, RZ ;  /* 0x0000000104047810 */ /* 0x000fe40007ffe0ff */
[----:B------:R-:W-:Y:S02]  /*0280*/  IADD3 R2, PT, PT, R2, 0x20, RZ ;  /* 0x0000002002027810 */ /* 0x000fe40007ffe0ff */
[----:B------:R-:W-:-:S02]  /*0290*/  ISETP.NE.AND P0, PT, R4, RZ, PT ;  /* 0x000000ff0400720c */ /* 0x000fc40003f05270 */
[----:B------:R-:W-:Y:S01]  /*02a0*/  LEA R3, R0, R3, 0x5 ;  /* 0x0000000300037211 */ /* 0x000fe200078e28ff */
[----:B--2---:R-:W-:Y:S04]  /*02b0*/  STS [R7], R24 ;  /* 0x0000001807007388 */ /* 0x004fe80000000800 */
[----:B---3--:R-:W-:Y:S01]  /*02c0*/  STS [R5], R26 ;  /* 0x0000001a05007388 */ /* 0x008fe20000000800 */
[----:B------:R-:W-:Y:S06]  /*02d0*/  BAR.SYNC.DEFER_BLOCKING 0x0 ;  /* 0x0000000000007b1d */ /* 0x000fec0000010000 */
[----:B------:R-:W-:Y:S04]  /*02e0*/  LDS R10, [R6] ;  /* 0x00000000060a7984 */ /* 0x000fe80000000800 */
[----:B------:R-:W0:Y:S04]  /*02f0*/  LDS.128 R12, [R16] ;  /* 0x00000000100c7984 */ /* 0x000e280000000c00 */
[----:B------:R-:W1:Y:S04]  /*0300*/  LDS R27, [R6+0x80] ;  /* 0x00008000061b7984 */ /* 0x000e680000000800 */
[----:B------:R-:W2:Y:S04]  /*0310*/  LDS R17, [R6+0x100] ;  /* 0x0001000006117984 */ /* 0x000ea80000000800 */
[----:B------:R-:W3:Y:S04]  /*0320*/  LDS R29, [R6+0x180] ;  /* 0x00018000061d7984 */ /* 0x000ee80000000800 */
[----:B------:R-:W-:Y:S01]  /*0330*/  LDS R25, [R6+0x380] ;  /* 0x0003800006197984 */ /* 0x000fe20000000800 */
[----:B0-----:R-:W-:-:S03]  /*0340*/  FFMA R10, R12, R10, R11 ;  /* 0x0000000a0c0a7223 */ /* 0x001fc6000000000b */
[----:B------:R-:W-:Y:S01]  /*0350*/  LDS R12, [R6+0x280] ;  /* 0x00028000060c7984 */ /* 0x000fe20000000800 */
[----:B-1----:R-:W-:-:S03]  /*0360*/  FFMA R28, R27, R13, R10 ;  /* 0x0000000d1b1c7223 */ /* 0x002fc6000000000a */
[----:B------:R-:W-:Y:S01]  /*0370*/  LDS R13, [R6+0x200] ;  /* 0x00020000060d7984 */ /* 0x000fe20000000800 */
[----:B--2---:R-:W-:-:S03]  /*0380*/  FFMA R14, R17, R14, R28 ;  /* 0x0000000e110e7223 */ /* 0x004fc6000000001c */
[----:B------:R-:W0:Y:S01]  /*0390*/  LDS.128 R8, [R16+0x10] ;  /* 0x0000100010087984 */ /* 0x000e220000000c00 */
[----:B---3--:R-:W-:-:S03]  /*03a0*/  FFMA R15, R29, R15, R14 ;  /* 0x0000000f1d0f7223 */ /* 0x008fc6000000000e */
[----:B------:R-:W1:Y:S01]  /*03b0*/  LDS R17, [R6+0x300] ;  /* 0x0003000006117984 */ /* 0x000e620000000800 */
[----:B0-----:R-:W-:-:S03]  /*03c0*/  FFMA R13, R8, R13, R15 ;  /* 0x0000000d080d7223 */ /* 0x001fc6000000000f */
[----:B------:R-:W-:Y:S01]  /*03d0*/  LDS R8, [R6+0x480] ;  /* 0x0004800006087984 */ /* 0x000fe20000000800 */
[----:B------:R-:W-:-:S03]  /*03e0*/  FFMA R24, R12, R9, R13 ;  /* 0x000000090c187223 */ /* 0x000fc6000000000d */
[----:B------:R-:W-:Y:S01]  /*03f0*/  LDS R9, [R6+0x400] ;  /* 0x0004000006097984 */ /* 0x000fe20000000800 */
[----:B-1----:R-:W-:-:S03]  /*0400*/  FFMA R10, R17, R10, R24 ;  /* 0x0000000a110a7223 */ /* 0x002fc60000000018 */
[----:B------:R-:W0:Y:S01]  /*0410*/  LDS.128 R12, [R16+0x20] ;  /* 0x00002000100c7984 */ /* 0x000e220000000c00 */
[----:B------:R-:W-:-:S03]  /*0420*/  FFMA R11, R25, R11, R10 ;  /* 0x0000000b190b7223 */ /* 0x000fc6000000000a */
[----:B------:R-:W1:Y:S04]  /*0430*/  LDS R17, [R6+0x500] ;  /* 0x0005000006117984 */ /* 0x000e680000000800 */
[----:B------:R-:W2:Y:S01]  /*0440*/  LDS R25, [R6+0x580] ;  /* 0x0005800006197984 */ /* 0x000ea20000000800 */
[----:B0-----:R-:W-:-:S03]  /*0450*/  FFMA R9, R12, R9, R11 ;  /* 0x000000090c097223 */ /* 0x001fc6000000000b */
[----:B------:R-:W-:Y:S01]  /*0460*/  LDS R12, [R6+0x680] ;  /* 0x00068000060c7984 */ /* 0x000fe20000000800 */
[----:B------:R-:W-:-:S03]  /*0470*/  FFMA R24, R8, R13, R9 ;  /* 0x0000000d08187223 */ /* 0x000fc60000000009 */
[----:B------:R-:W-:Y:S01]  /*0480*/  LDS R13, [R6+0x600] ;  /* 0x00060000060d7984 */ /* 0x000fe20000000800 */
[----:B-1----:R-:W-:-:S03]  /*0490*/  FFMA R14, R17, R14, R24 ;  /* 0x0000000e110e7223 */ /* 0x002fc60000000018 */
[----:B------:R-:W0:Y:S01]  /*04a0*/  LDS.128 R8, [R16+0x30] ;  /* 0x0000300010087984 */ /* 0x000e220000000c00 */
[----:B--2---:R-:W-:-:S03]  /*04b0*/  FFMA R15, R25, R15, R14 ;  /* 0x0000000f190f7223 */ /* 0x004fc6000000000e */
        /* <DEDUP_REMOVED lines=19> */
[----:B------:R-:W-:Y:S04]  /*05f0*/  LDS R24, [R6+0xc80] ;  /* 0x000c800006187984 */ /* 0x000fe80000000800 */
[----:B------:R-:W-:Y:S01]  /*0600*/  LDS R17, [R6+0xd00] ;  /* 0x000d000006117984 */ /* 0x000fe20000000800 */
[----:B0-----:R-:W-:-:S03]  /*0610*/  FFMA R13, R8, R13, R15 ;  /* 0x0000000d080d7223 */ /* 0x001fc6000000000f */
[----:B------:R-:W0:Y:S01]  /*0620*/  LDS R8, [R6+0xb80] ;  /* 0x000b800006087984 */ /* 0x000e220000000800 */
[----:B------:R-:W-:-:S03]  /*0630*/  FFMA R26, R12, R9, R13 ;  /* 0x000000090c1a7223 */ /* 0x000fc6000000000d */
[----:B------:R-:W-:Y:S01]  /*0640*/  LDS R9, [R6+0xc00] ;  /* 0x000c000006097984 */ /* 0x000fe20000000800 */
[----:B-1----:R-:W-:-:S03]  /*0650*/  FFMA R25, R25, R10, R26 ;  /* 0x0000000a19197223 */ /* 0x002fc6000000001a */
[----:B------:R-:W1:Y:S01]  /*0660*/  LDS.128 R12, [R16+0x60] ;  /* 0x00006000100c7984 */ /* 0x000e620000000c00 */
[----:B0-----:R-:W-:-:S03]  /*0670*/  FFMA R11, R8, R11, R25 ;  /* 0x0000000b080b7223 */ /* 0x001fc60000000019 */
[----:B------:R-:W-:Y:S01]  /*0680*/  LDS R25, [R6+0xf80] ;  /* 0x000f800006197984 */ /* 0x000fe20000000800 */
[----:B-1----:R-:W-:-:S03]  /*0690*/  FFMA R9, R12, R9, R11 ;  /* 0x000000090c097223 */ /* 0x002fc6000000000b */
[----:B------:R-:W0:Y:S01]  /*06a0*/  LDS R12, [R6+0xd80] ;  /* 0x000d8000060c7984 */ /* 0x000e220000000800 */
[----:B------:R-:W-:-:S03]  /*06b0*/  FFMA R26, R24, R13, R9 ;  /* 0x0000000d181a7223 */ /* 0x000fc60000000009 */
[----:B------:R-:W-:Y:S01]  /*06c0*/  LDS R13, [R6+0xe00] ;  /* 0x000e0000060d7984 */ /* 0x000fe20000000800 */
[----:B------:R-:W-:-:S03]  /*06d0*/  FFMA R17, R17, R14, R26 ;  /* 0x0000000e11117223 */ /* 0x000fc6000000001a */
[----:B------:R-:W1:Y:S04]  /*06e0*/  LDS.128 R8, [R16+0x70] ;  /* 0x0000700010087984 */ /* 0x000e680000000c00 */
[----:B------:R-:W2:Y:S04]  /*06f0*/  LDS R24, [R6+0xe80] ;  /* 0x000e800006187984 */ /* 0x000ea80000000800 */
[----:B------:R-:W3:Y:S01]  /*0700*/  LDS R14, [R6+0xf00] ;  /* 0x000f0000060e7984 */ /* 0x000ee20000000800 */
[----:B0-----:R-:W-:-:S04]  /*0710*/  FFMA R15, R12, R15, R17 ;  /* 0x0000000f0c0f7223 */ /* 0x001fc80000000011 */
[----:B-1----:R-:W-:-:S04]  /*0720*/  FFMA R13, R8, R13, R15 ;  /* 0x0000000d080d7223 */ /* 0x002fc8000000000f */
[----:B--2---:R-:W-:-:S04]  /*0730*/  FFMA R9, R24, R9, R13 ;  /* 0x0000000918097223 */ /* 0x004fc8000000000d */
[----:B---3--:R-:W-:-:S04]  /*0740*/  FFMA R10, R14, R10, R9 ;  /* 0x0000000a0e0a7223 */ /* 0x008fc80000000009 */
[----:B------:R-:W-:Y:S01]  /*0750*/  FFMA R11, R25, R11, R10 ;  /* 0x0000000b190b7223 */ /* 0x000fe2000000000a */
[----:B------:R-:W-:Y:S06]  /*0760*/  BAR.SYNC.DEFER_BLOCKING 0x0 ;  /* 0x0000000000007b1d */ /* 0x000fec0000010000 */
[----:B------:R-:W-:Y:S05]  /*0770*/  @P0 BRA `(.L_x_1) ;  /* 0xfffffff800ac0947 */ /* 0x000fea000383ffff */
.L_x_0:
[----:B------:R-:W-:Y:S01]  /*0780*/  STG.E desc[UR8][R22.64], R11 ;  /* 0x0000000b16007986 */ /* 0x000fe2000c101908 */
[----:B------:R-:W-:Y:S05]  /*0790*/  EXIT ;  /* 0x000000000000794d */ /* 0x000fea0003800000 */
.L_x_2:
[----:B------:R-:W-:-:S00]  /*07a0*/  BRA `(.L_x_2) ;  /* 0xfffffffc00fc7947 */ /* 0x000fc0000383ffff */
[----:B------:R-:W-:-:S00]  /*07b0*/  NOP ;  /* 0x0000000000007918 */ /* 0x000fc00000000000 */
        /* <DEDUP_REMOVED lines=12> */
.L_x_8:


//--------------------- .text._Z6matMulPfS_S_i    --------------------------
	.section	.text._Z6matMulPfS_S_i,"ax",@progbits
	.align	128
        .global         _Z6matMulPfS_S_i
        .type           _Z6matMulPfS_S_i,@function
        .size           _Z6matMulPfS_S_i,(.L_x_9 - _Z6matMulPfS_S_i)
        .other          _Z6matMulPfS_S_i,@"STO_CUDA_ENTRY STV_DEFAULT"
_Z6matMulPfS_S_i:
.text._Z6matMulPfS_S_i:
[----:B------:R-:W-:Y:S01]  /*0000*/  LDC R1, c[0x0][0x37c] ;  /* 0x0000df00ff017b82 */ /* 0x000fe20000000800 */
[----:B------:R-:W0:Y:S07]  /*0010*/  S2R R0, SR_TID.Y ;  /* 0x0000000000007919 */ /* 0x000e2e0000002200 */
[----:B------:R-:W0:Y:S01]  /*0020*/  S2UR UR4, SR_CTAID.Y ;  /* 0x00000000000479c3 */ /* 0x000e220000002600 */
[----:B------:R-:W1:Y:S01]  /*0030*/  LDCU UR20, c[0x0][0x398] ;  /* 0x00007300ff1477ac */ /* 0x000e620008000800 */
[----:B------:R-:W2:Y:S06]  /*0040*/  S2R R3, SR_TID.X ;  /* 0x0000000000037919 */ /* 0x000eac0000002100 */
[----:B------:R-:W0:Y:S08]  /*0050*/  LDC R13, c[0x0][0x364] ;  /* 0x0000d900ff0d7b82 */ /* 0x000e300000000800 */
[----:B------:R-:W2:Y:S08]  /*0060*/  S2UR UR5, SR_CTAID.X ;  /* 0x00000000000579c3 */ /* 0x000eb00000002500 */
[----:B------:R-:W2:Y:S01]  /*0070*/  LDC R2, c[0x0][0x360] ;  /* 0x0000d800ff027b82 */ /* 0x000ea20000000800 */
[----:B0-----:R-:W-:-:S02]  /*0080*/  IMAD R13, R13, UR4, R0 ;  /* 0x000000040d0d7c24 */ /* 0x001fc4000f8e0200 */
[----:B--2---:R-:W-:-:S05]  /*0090*/  IMAD R0, R2, UR5, R3 ;  /* 0x0000000502007c24 */ /* 0x004fca000f8e0203 */
[----:B------:R-:W-:-:S04]  /*00a0*/  VIMNMX R2, PT, PT, R13, R0, !PT ;  /* 0x000000000d027248 */ /* 0x000fc80007fe0100 */
[----:B-1----:R-:W-:-:S13]  /*00b0*/  ISETP.GE.AND P0, PT, R2, UR20, PT ;  /* 0x0000001402007c0c */ /* 0x002fda000bf06270 */
[----:B------:R-:W-:Y:S05]  /*00c0*/  @P0 EXIT ;  /* 0x000000000000094d */ /* 0x000fea0003800000 */
[----:B------:R-:W-:Y:S01]  /*00d0*/  UISETP.GE.U32.AND UP0, UPT, UR20, 0x8, UPT ;  /* 0x000000081400788c */ /* 0x000fe2000bf06070 */
[----:B------:R-:W-:Y:S02]  /*00e0*/  HFMA2 R12, -RZ, RZ, 0, 0 ;  /* 0x00000000ff0c7431 */ /* 0x000fe400000001ff */
[----:B------:R-:W-:Y:S01]  /*00f0*/  IMAD R13, R13, UR20, RZ ;  /* 0x000000140d0d7c24 */ /* 0x000fe2000f8e02ff */
[----:B------:R-:W-:Y:S01]  /*0100*/  UMOV UR4, URZ ;  /* 0x000000ff00047c82 */ /* 0x000fe20008000000 */
[----:B------:R-:W0:Y:S04]  /*0110*/  LDCU.64 UR18, c[0x0][0x358] ;  /* 0x00006b00ff1277ac */ /* 0x000e280008000a00 */
[----:B------:R-:W-:Y:S05]  /*0120*/  BRA.U !UP0, `(.L_x_3) ;  /* 0x0000000508047547 */ /* 0x000fea000b800000 */
[----:B------:R-:W1:Y:S01]  /*0130*/  LDCU.128 UR24, c[0x0][0x380] ;  /* 0x00007000ff1877ac */ /* 0x000e620008000c00 */
[----:B------:R-:W-:Y:S02]  /*0140*/  MOV R12, RZ ;  /* 0x000000ff000c7202 */ /* 0x000fe40000000f00 */
[----:B------:R-:W-:Y:S01]  /*0150*/  MOV R14, R0 ;  /* 0x00000000000e7202 */ /* 0x000fe20000000f00 */
[----:B------:R-:W-:-:S04]  /*0160*/  ULOP3.LUT UR4, UR20, 0x7ffffff8, URZ, 0xc0, !UPT ;  /* 0x7ffffff814047892 */ /* 0x000fc8000f8ec0ff */
[----:B------:R-:W-:Y:S01]  /*0170*/  UIADD3 UR5, UPT, UPT, -UR4, URZ, URZ ;  /* 0x000000ff04057290 */ /* 0x000fe2000fffe1ff */
[----:B-1----:R-:W-:Y:S01]  /*0180*/  MOV R2, UR24 ;  /* 0x0000001800027c02 */ /* 0x002fe20008000f00 */
[----:B------:R-:W-:Y:S01]  /*0190*/  UIMAD.WIDE UR6, UR20, 0x8, UR26 ;  /* 0x00000008140678a5 */ /* 0x000fe2000f8e021a */
[----:B------:R-:W-:Y:S01]  /*01a0*/  MOV R3, UR25 ;  /* 0x0000001900037c02 */ /* 0x000fe20008000f00 */
[----:B------:R-:W-:Y:S02]  /*01b0*/  UIMAD.WIDE UR8, UR20, 0xc, UR26 ;  /* 0x0000000c140878a5 */ /* 0x000fe4000f8e021a */
[----:B------:R-:W-:Y:S01]  /*01c0*/  UIMAD.WIDE UR10, UR20, 0x10, UR26 ;  /* 0x00000010140a78a5 */ /* 0x000fe2000f8e021a */
[----:B------:R-:W-:Y:S01]  /*01d0*/  IMAD.WIDE.U32 R2, R13, 0x4, R2 ;  /* 0x000000040d027825 */ /* 0x000fe200078e0002 */
[----:B------:R-:W-:Y:S02]  /*01e0*/  UIMAD.WIDE UR12, UR20, 0x14, UR26 ;  /* 0x00000014140c78a5 */ /* 0x000fe4000f8e021a */
[----:B------:R-:W-:Y:S01]  /*01f0*/  UIMAD.WIDE UR14, UR20, 0x18, UR26 ;  /* 0x00000018140e78a5 */ /* 0x000fe2000f8e021a */
[----:B------:R-:W-:Y:S01]  /*0200*/  IADD3 R2, P0, PT, R2, 0x10, RZ ;  /* 0x0000001002027810 */ /* 0x000fe20007f1e0ff */
[----:B------:R-:W-:-:S03]  /*0210*/  UIMAD.WIDE UR16, UR20, 0x1c, UR26 ;  /* 0x0000001c141078a5 */ /* 0x000fc6000f8e021a */
[----:B------:R-:W-:-:S09]  /*0220*/  IADD3.X R3, PT, PT, RZ, R3, RZ, P0, !PT ;  /* 0x00000003ff037210 */ /* 0x000fd200007fe4ff */
.L_x_4:
[----:B------:R-:W-:Y:S01]  /*0230*/  UIMAD.WIDE UR22, UR20, 0x4, UR26 ;  /* 0x00000004141678a5 */ /* 0x000fe2000f8e021a */
[----:B------:R-:W-:Y:S02]  /*0240*/  IMAD.MOV.U32 R23, RZ, RZ, 0x4 ;  /* 0x00000004ff177424 */ /* 0x000fe400078e00ff */
[----:B------:R-:W-:Y:S01]  /*0250*/  HFMA2 R11, -RZ, RZ, 0, 2.384185791015625e-07 ;  /* 0x00000004ff0b7431 */ /* 0x000fe200000001ff */
[----:B------:R-:W-:Y:S01]  /*0260*/  MOV R25, 0x4 ;  /* 0x0000000400197802 */ /* 0x000fe20000000f00 */
[----:B0-----:R-:W2:Y:S01]  /*0270*/  LDG.E R21, desc[UR18][R2.64+-0x10] ;  /* 0xfffff01202157981 */ /* 0x001ea2000c1e1900 */
[C---:B------:R-:W-:Y:S01]  /*0280*/  IMAD.WIDE R22, R14.reuse, R23, UR26 ;  /* 0x0000001a0e167e25 */ /* 0x040fe2000f8e0217 */
[----:B------:R-:W-:Y:S02]  /*0290*/  MOV R8, UR22 ;  /* 0x0000001600087c02 */ /* 0x000fe40008000f00 */
[----:B------:R-:W-:Y:S01]  /*02a0*/  MOV R9, UR23 ;  /* 0x0000001700097c02 */ /* 0x000fe20008000f00 */
[----:B------:R-:W3:Y:S02]  /*02b0*/  LDG.E R19, desc[UR18][R2.64+-0xc] ;  /* 0xfffff41202137981 */ /* 0x000ee4000c1e1900 */
[----:B------:R-:W-:-:S02]  /*02c0*/  IMAD.WIDE R8, R14, 0x4, R8 ;  /* 0x000000040e087825 */ /* 0x000fc400078e0208 */
[----:B------:R-:W2:Y:S01]  /*02d0*/  LDG.E R22, desc[UR18][R22.64] ;  /* 0x0000001216167981 */ /* 0x000ea2000c1e1900 */
[----:B------:R-:W-:Y:S01]  /*02e0*/  MOV R5, 0x4 ;  /* 0x0000000400057802 */ /* 0x000fe20000000f00 */
[C---:B------:R-:W-:Y:S02]  /*02f0*/  IMAD.WIDE R24, R14.reuse, R25, UR6 ;  /* 0x000000060e187e25 */ /* 0x040fe4000f8e0219 */
[----:B------:R0:W3:Y:S02]  /*0300*/  LDG.E R20, desc[UR18][R8.64] ;  /* 0x0000001208147981 */ /* 0x0000e4000c1e1900 */
[----:B------:R-:W-:Y:S02]  /*0310*/  IMAD.WIDE R10, R14, R11, UR8 ;  /* 0x000000080e0a7e25 */ /* 0x000fe4000f8e020b */
[----:B------:R-:W4:Y:S04]  /*0320*/  LDG.E R18, desc[UR18][R24.64] ;  /* 0x0000001218127981 */ /* 0x000f28000c1e1900 */
[----:B------:R-:W4:Y:S01]  /*0330*/  LDG.E R17, desc[UR18][R2.64+-0x8] ;  /* 0xfffff81202117981 */ /* 0x000f22000c1e1900 */
[----:B0-----:R-:W-:-:S02]  /*0340*/  HFMA2 R9, -RZ, RZ, 0, 2.384185791015625e-07 ;  /* 0x00000004ff097431 */ /* 0x001fc400000001ff */
[----:B------:R-:W-:Y:S01]  /*0350*/  IMAD.MOV.U32 R7, RZ, RZ, 0x4 ;  /* 0x00000004ff077424 */ /* 0x000fe200078e00ff */
[----:B------:R0:W5:Y:S01]  /*0360*/  LDG.E R16, desc[UR18][R10.64] ;  /* 0x000000120a107981 */ /* 0x000162000c1e1900 */
[----:B------:R-:W-:-:S03]  /*0370*/  IMAD.WIDE R4, R14, R5, UR10 ;  /* 0x0000000a0e047e25 */ /* 0x000fc6000f8e0205 */
[----:B------:R-:W5:Y:S01]  /*0380*/  LDG.E R15, desc[UR18][R2.64+-0x4] ;  /* 0xfffffc12020f7981 */ /* 0x000f62000c1e1900 */
[C---:B------:R-:W-:Y:S01]  /*0390*/  IMAD.WIDE R6, R14.reuse, R7, UR12 ;  /* 0x0000000c0e067e25 */ /* 0x040fe2000f8e0207 */
[----:B------:R-:W-:Y:S02]  /*03a0*/  MOV R27, 0x4 ;  /* 0x00000004001b7802 */ /* 0x000fe40000000f00 */
[----:B------:R1:W5:Y:S01]  /*03b0*/  LDG.E R4, desc[UR18][R4.64] ;  /* 0x0000001204047981 */ /* 0x000362000c1e1900 */
[----:B------:R-:W-:-:S03]  /*03c0*/  IMAD.WIDE R8, R14, R9, UR14 ;  /* 0x0000000e0e087e25 */ /* 0x000fc6000f8e0209 */
[----:B------:R-:W5:Y:S01]  /*03d0*/  LDG.E R23, desc[UR18][R2.64] ;  /* 0x0000001202177981 */ /* 0x000f62000c1e1900 */
[----:B0-----:R-:W-:-:S03]  /*03e0*/  IMAD.WIDE R10, R14, R27, UR16 ;  /* 0x000000100e0a7e25 */ /* 0x001fc6000f8e021b */
[----:B------:R-:W5:Y:S04]  /*03f0*/  LDG.E R7, desc[UR18][R6.64] ;  /* 0x0000001206077981 */ /* 0x000f68000c1e1900 */
[----:B------:R-:W5:Y:S04]  /*0400*/  LDG.E R24, desc[UR18][R2.64+0x4] ;  /* 0x0000041202187981 */ /* 0x000f68000c1e1900 */
[----:B------:R-:W5:Y:S04]  /*0410*/  LDG.E R8, desc[UR18][R8.64] ;  /* 0x0000001208087981 */ /* 0x000f68000c1e1900 */
[----:B------:R-:W5:Y:S04]  /*0420*/  LDG.E R25, desc[UR18][R2.64+0x8] ;  /* 0x0000081202197981 */ /* 0x000f68000c1e1900 */
[----:B------:R-:W5:Y:S04]  /*0430*/  LDG.E R10, desc[UR18][R10.64] ;  /* 0x000000120a0a7981 */ /* 0x000f68000c1e1900 */
[----:B------:R0:W5:Y:S01]  /*0440*/  LDG.E R27, desc[UR18][R2.64+0xc] ;  /* 0x00000c12021b7981 */ /* 0x000162000c1e1900 */
[----:B------:R-:W-:-:S04]  /*0450*/  UIADD3 UR5, UPT, UPT, UR5, 0x8, URZ ;  /* 0x0000000805057890 */ /* 0x000fc8000fffe0ff */
[----:B------:R-:W-:Y:S01]  /*0460*/  UISETP.NE.AND UP0, UPT, UR5, URZ, UPT ;  /* 0x000000ff0500728c */ /* 0x000fe2000bf05270 */
[----:B-1----:R-:W-:Y:S02]  /*0470*/  MOV R5, UR20 ;  /* 0x0000001400057c02 */ /* 0x002fe40008000f00 */
[----:B0-----:R-:W-:Y:S02]  /*0480*/  IADD3 R2, P0, PT, R2, 0x20, RZ ;  /* 0x0000002002027810 */ /* 0x001fe40007f1e0ff */
[----:B------:R-:W-:Y:S02]  /*0490*/  LEA R14, R5, R14, 0x3 ;  /* 0x0000000e050e7211 */ /* 0x000fe400078e18ff */
[----:B------:R-:W-:Y:S01]  /*04a0*/  IADD3.X R3, PT, PT, RZ, R3, RZ, P0, !PT ;  /* 0x00000003ff037210 */ /* 0x000fe200007fe4ff */
[----:B--2---:R-:W-:-:S04]  /*04b0*/  FFMA R22, R21, R22, R12 ;  /* 0x0000001615167223 */ /* 0x004fc8000000000c */
[----:B---3--:R-:W-:-:S04]  /*04c0*/  FFMA R20, R19, R20, R22 ;  /* 0x0000001413147223 */ /* 0x008fc80000000016 */
[----:B----4-:R-:W-:-:S04]  /*04d0*/  FFMA R18, R17, R18, R20 ;  /* 0x0000001211127223 */ /* 0x010fc80000000014 */
[----:B-----5:R-:W-:-:S04]  /*04e0*/  FFMA R16, R15, R16, R18 ;  /* 0x000000100f107223 */ /* 0x020fc80000000012 */
[----:B------:R-:W-:-:S04]  /*04f0*/  FFMA R23, R23, R4, R16 ;  /* 0x0000000417177223 */ /* 0x000fc80000000010 */
[----:B------:R-:W-:-:S04]  /*0500*/  FFMA R24, R24, R7, R23 ;  /* 0x0000000718187223 */ /* 0x000fc80000000017 */
[----:B------:R-:W-:-:S04]  /*0510*/  FFMA R8, R25, R8, R24 ;  /* 0x0000000819087223 */ /* 0x000fc80000000018 */
[----:B------:R-:W-:Y:S01]  /*0520*/  FFMA R12, R27, R10, R8 ;  /* 0x0000000a1b0c7223 */ /* 0x000fe20000000008 */
[----:B------:R-:W-:Y:S06]  /*0530*/  BRA.U UP0, `(.L_x_4) ;  /* 0xfffffffd003c7547 */ /* 0x000fec000b83ffff */
.L_x_3:
[----:B------:R-:W-:-:S04]  /*0540*/  ULOP3.LUT UR6, UR20, 0x7, URZ, 0xc0, !UPT ;  /* 0x0000000714067892 */ /* 0x000fc8000f8ec0ff */
[----:B------:R-:W-:-:S09]  /*0550*/  UISETP.NE.AND UP0, UPT, UR6, URZ, UPT ;  /* 0x000000ff0600728c */ /* 0x000fd2000bf05270 */
[----:B------:R-:W-:Y:S05]  /*0560*/  BRA.U !UP0, `(.L_x_5) ;  /* 0x0000000508387547 */ /* 0x000fea000b800000 */
[----:B------:R-:W-:Y:S02]  /*0570*/  UISETP.GE.U32.AND UP0, UPT, UR6, 0x4, UPT ;  /* 0x000000040600788c */ /* 0x000fe4000bf06070 */
[----:B------:R-:W-:-:S04]  /*0580*/  ULOP3.LUT UR5, UR20, 0x3, URZ, 0xc0, !UPT ;  /* 0x0000000314057892 */ /* 0x000fc8000f8ec0ff */
[----:B------:R-:W-:-:S03]  /*0590*/  UISETP.NE.AND UP1, UPT, UR5, URZ, UPT ;  /* 0x000000ff0500728c */ /* 0x000fc6000bf25270 */
[----:B------:R-:W-:Y:S08]  /*05a0*/  BRA.U !UP0, `(.L_x_6) ;  /* 0x00000001087c7547 */ /* 0x000ff0000b800000 */
[----:B------:R-:W1:Y:S01]  /*05b0*/  LDC.64 R6, c[0x0][0x388] ;  /* 0x0000e200ff067b82 */ /* 0x000e620000000a00 */
[----:B------:R-:W2:Y:S01]  /*05c0*/  LDCU.64 UR6, c[0x0][0x380] ;  /* 0x00007000ff0677ac */ /* 0x000ea20008000a00 */
[----:B------:R-:W-:Y:S01]  /*05d0*/  IMAD.U32 R9, RZ, RZ, UR4 ;  /* 0x00000004ff097e24 */ /* 0x000fe2000f8e00ff */
[C---:B------:R-:W-:Y:S02]  /*05e0*/  IADD3 R3, PT, PT, R13.reuse, UR4, RZ ;  /* 0x000000040d037c10 */ /* 0x040fe4000fffe0ff */
[----:B------:R-:W-:Y:S01]  /*05f0*/  IADD3 R10, P0, PT, R13, UR4, RZ ;  /* 0x000000040d0a7c10 */ /* 0x000fe2000ff1e0ff */
[----:B------:R-:W-:Y:S01]  /*0600*/  IMAD R9, R9, UR20, R0 ;  /* 0x0000001409097c24 */ /* 0x000fe2000f8e0200 */
[----:B------:R-:W-:Y:S01]  /*0610*/  MOV R11, UR20 ;  /* 0x00000014000b7c02 */ /* 0x000fe20008000f00 */
[----:B------:R-:W3:Y:S01]  /*0620*/  LDC.64 R4, c[0x0][0x380] ;  /* 0x0000e000ff047b82 */ /* 0x000ee20000000a00 */
[----:B------:R-:W-:Y:S01]  /*0630*/  MOV R15, UR20 ;  /* 0x00000014000f7c02 */ /* 0x000fe20008000f00 */
[----:B-1----:R-:W-:Y:S01]  /*0640*/  IMAD.WIDE R6, R9, 0x4, R6 ;  /* 0x0000000409067825 */ /* 0x002fe200078e0206 */
[----:B------:R-:W-:-:S05]  /*0650*/  MOV R9, UR20 ;  /* 0x0000001400097c02 */ /* 0x000fca0008000f00 */
[----:B------:R-:W-:Y:S02]  /*0660*/  IMAD.WIDE R8, R9, 0x4, R6 ;  /* 0x0000000409087825 */ /* 0x000fe400078e0206 */
[----:B0-----:R-:W4:Y:S02]  /*0670*/  LDG.E R6, desc[UR18][R6.64] ;  /* 0x0000001206067981 */ /* 0x001f24000c1e1900 */
[----:B---3--:R-:W-:Y:S01]  /*0680*/  IMAD.WIDE.U32 R4, R3, 0x4, R4 ;  /* 0x0000000403047825 */ /* 0x008fe200078e0004 */
[----:B------:R-:W-:Y:S01]  /*0690*/  IADD3.X R3, PT, PT, RZ, RZ, RZ, P0, !PT ;  /* 0x000000ffff037210 */ /* 0x000fe200007fe4ff */
[----:B------:R-:W3:Y:S01]  /*06a0*/  LDG.E R17, desc[UR18][R8.64] ;  /* 0x0000001208117981 */ /* 0x000ee2000c1e1900 */
[----:B--2---:R-:W-:-:S03]  /*06b0*/  LEA R2, P0, R10, UR6, 0x2 ;  /* 0x000000060a027c11 */ /* 0x004fc6000f8010ff */
[----:B------:R-:W4:Y:S01]  /*06c0*/  LDG.E R5, desc[UR18][R4.64] ;  /* 0x0000001204057981 */ /* 0x000f22000c1e1900 */
[----:B------:R-:W-:Y:S01]  /*06d0*/  LEA.HI.X R3, R10, UR7, R3, 0x2, P0 ;  /* 0x000000070a037c11 */ /* 0x000fe200080f1403 */
[----:B------:R-:W-:-:S04]  /*06e0*/  IMAD.WIDE R10, R11, 0x4, R8 ;  /* 0x000000040b0a7825 */ /* 0x000fc800078e0208 */
[----:B------:R-:W3:Y:S01]  /*06f0*/  LDG.E R16, desc[UR18][R2.64+0x4] ;  /* 0x0000041202107981 */ /* 0x000ee2000c1e1900 */
[----:B------:R-:W-:-:S03]  /*0700*/  IMAD.WIDE R14, R15, 0x4, R10 ;  /* 0x000000040f0e7825 */ /* 0x000fc600078e020a */
[----:B------:R-:W2:Y:S04]  /*0710*/  LDG.E R19, desc[UR18][R10.64] ;  /* 0x000000120a137981 */ /* 0x000ea8000c1e1900 */
[----:B------:R-:W2:Y:S04]  /*0720*/  LDG.E R18, desc[UR18][R2.64+0x8] ;  /* 0x0000081202127981 */ /* 0x000ea8000c1e1900 */
[----:B------:R-:W5:Y:S04]  /*0730*/  LDG.E R20, desc[UR18][R2.64+0xc] ;  /* 0x00000c1202147981 */ /* 0x000f68000c1e1900 */
[----:B------:R-:W5:Y:S01]  /*0740*/  LDG.E R14, desc[UR18][R14.64] ;  /* 0x000000120e0e7981 */ /* 0x000f62000c1e1900 */
[----:B------:R-:W-:Y:S01]  /*0750*/  UIADD3 UR4, UPT, UPT, UR4, 0x4, URZ ;  /* 0x0000000404047890 */ /* 0x000fe2000fffe0ff */
[----:B----4-:R-:W-:-:S04]  /*0760*/  FFMA R5, R5, R6, R12 ;  /* 0x0000000605057223 */ /* 0x010fc8000000000c */
[----:B---3--:R-:W-:-:S04]  /*0770*/  FFMA R5, R16, R17, R5 ;  /* 0x0000001110057223 */ /* 0x008fc80000000005 */
[----:B--2---:R-:W-:-:S04]  /*0780*/  FFMA R5, R18, R19, R5 ;  /* 0x0000001312057223 */ /* 0x004fc80000000005 */
[----:B-----5:R-:W-:-:S07]  /*0790*/  FFMA R12, R20, R14, R5 ;  /* 0x0000000e140c7223 */ /* 0x020fce0000000005 */
.L_x_6:
[----:B------:R-:W-:Y:S05]  /*07a0*/  BRA.U !UP1, `(.L_x_5) ;  /* 0x0000000109a87547 */ /* 0x000fea000b800000 */
[----:B------:R-:W-:Y:S01]  /*07b0*/  UISETP.NE.AND UP0, UPT, UR5, 0x1, UPT ;  /* 0x000000010500788c */ /* 0x000fe2000bf05270 */
[----:B------:R-:W-:Y:S01]  /*07c0*/  MOV R7, UR4 ;  /* 0x0000000400077c02 */ /* 0x000fe20008000f00 */
[----:B------:R-:W-:Y:S02]  /*07d0*/  ULOP3.LUT UR5, UR20, 0x1, URZ, 0xc0, !UPT ;  /* 0x0000000114057892 */ /* 0x000fe4000f8ec0ff */
[----:B------:R-:W-:Y:S02]  /*07e0*/  MOV R15, UR20 ;  /* 0x00000014000f7c02 */ /* 0x000fe40008000f00 */
[----:B------:R-:W-:Y:S01]  /*07f0*/  UISETP.NE.U32.AND UP1, UPT, UR5, 0x1, UPT ;  /* 0x000000010500788c */ /* 0x000fe2000bf25070 */
[----:B------:R-:W-:-:S04]  /*0800*/  PLOP3.LUT P1, PT, PT, PT, UP0, 0x80, 0x8 ;  /* 0x000000000008781c */ /* 0x000fc80003f2f008 */
[----:B------:R-:W1:Y:S01]  /*0810*/  @UP0 LDCU.128 UR8, c[0x0][0x380] ;  /* 0x00007000ff0807ac */ /* 0x000e620008000c00 */
[----:B------:R-:W-:Y:S01]  /*0820*/  PLOP3.LUT P0, PT, PT, PT, UP1, 0x80, 0x8 ;  /* 0x000000000008781c */ /* 0x000fe20003f0f018 */
[----:B------:R-:W2:Y:S04]  /*0830*/  @UP0 LDCU.64 UR6, c[0x0][0x380] ;  /* 0x00007000ff0607ac */ /* 0x000ea80008000a00 */
[----:B------:R-:W3:Y:S03]  /*0840*/  @!UP1 LDCU.128 UR12, c[0x0][0x380] ;  /* 0x00007000ff0c97ac */ /* 0x000ee60008000c00 */
[C---:B------:R-:W-:Y:S02]  /*0850*/  @P1 IADD3 R3, PT, PT, R13.reuse, UR4, RZ ;  /* 0x000000040d031c10 */ /* 0x040fe4000fffe0ff */
[----:B------:R-:W-:Y:S01]  /*0860*/  @P1 IADD3 R6, P2, PT, R13, UR4, RZ ;  /* 0x000000040d061c10 */ /* 0x000fe2000ff5e0ff */
[----:B------:R-:W-:Y:S01]  /*0870*/  @UP0 UIADD3 UR4, UPT, UPT, UR4, 0x2, URZ ;  /* 0x0000000204040890 */ /* 0x000fe2000fffe0ff */
[----:B-1----:R-:W-:Y:S01]  /*0880*/  MOV R11, UR9 ;  /* 0x00000009000b7c02 */ /* 0x002fe20008000f00 */
[----:B------:R-:W-:Y:S01]  /*0890*/  IMAD.U32 R10, RZ, RZ, UR8 ;  /* 0x00000008ff0a7e24 */ /* 0x000fe2000f8e00ff */
[----:B------:R-:W-:-:S02]  /*08a0*/  MOV R4, UR10 ;  /* 0x0000000a00047c02 */ /* 0x000fc40008000f00 */
[----:B------:R-:W-:Y:S01]  /*08b0*/  MOV R5, UR11 ;  /* 0x0000000b00057c02 */ /* 0x000fe20008000f00 */
[----:B------:R-:W-:-:S04]  /*08c0*/  @P1 IMAD.WIDE.U32 R10, R3, 0x4, R10 ;  /* 0x00000004030a1825 */ /* 0x000fc800078e000a */
[----:B------:R-:W-:Y:S01]  /*08d0*/  @P1 IMAD R3, R7, UR20, R0 ;  /* 0x0000001407031c24 */ /* 0x000fe2000f8e0200 */
[----:B------:R-:W-:Y:S01]  /*08e0*/  @P1 IADD3.X R7, PT, PT, RZ, RZ, RZ, P2, !PT ;  /* 0x000000ffff071210 */ /* 0x000fe200017fe4ff */
[----:B------:R-:W-:Y:S01]  /*08f0*/  IMAD.U32 R19, RZ, RZ, UR4 ;  /* 0x00000004ff137e24 */ /* 0x000fe2000f8e00ff */
[C---:B--2---:R-:W-:Y:S01]  /*0900*/  @P1 LEA R2, P2, R6.reuse, UR6, 0x2 ;  /* 0x0000000606021c11 */ /* 0x044fe2000f8410ff */
[----:B------:R-:W-:Y:S01]  /*0910*/  @P1 IMAD.WIDE R4, R3, 0x4, R4 ;  /* 0x0000000403041825 */ /* 0x000fe200078e0204 */
[----:B------:R-:W-:Y:S01]  /*0920*/  @!P0 IADD3 R17, PT, PT, R13, UR4, RZ ;  /* 0x000000040d118c10 */ /* 0x000fe2000fffe0ff */
[----:B0-----:R-:W2:Y:S01]  /*0930*/  @P1 LDG.E R11, desc[UR18][R10.64] ;  /* 0x000000120a0b1981 */ /* 0x001ea2000c1e1900 */
[----:B------:R-:W-:Y:S01]  /*0940*/  @P1 LEA.HI.X R3, R6, UR7, R7, 0x2, P2 ;  /* 0x0000000706031c11 */ /* 0x000fe200090f1407 */
[----:B------:R-:W-:Y:S01]  /*0950*/  @!P0 IMAD R19, R19, UR20, R0 ;  /* 0x0000001413138c24 */ /* 0x000fe2000f8e0200 */
[----:B---3--:R-:W-:Y:S01]  /*0960*/  MOV R6, UR12 ;  /* 0x0000000c00067c02 */ /* 0x008fe20008000f00 */
[----:B------:R-:W-:Y:S01]  /*0970*/  @P1 IMAD.WIDE R14, R15, 0x4, R4 ;  /* 0x000000040f0e1825 */ /* 0x000fe200078e0204 */
[----:B------:R-:W-:Y:S01]  /*0980*/  MOV R7, UR13 ;  /* 0x0000000d00077c02 */ /* 0x000fe20008000f00 */
[----:B------:R-:W2:Y:S01]  /*0990*/  @P1 LDG.E R4, desc[UR18][R4.64] ;  /* 0x0000001204041981 */ /* 0x000ea2000c1e1900 */
[----:B------:R-:W-:-:S02]  /*09a0*/  MOV R8, UR14 ;  /* 0x0000000e00087c02 */ /* 0x000fc40008000f00 */
[----:B------:R-:W-:Y:S01]  /*09b0*/  MOV R9, UR15 ;  /* 0x0000000f00097c02 */ /* 0x000fe20008000f00 */
[----:B------:R-:W-:Y:S01]  /*09c0*/  @!P0 IMAD.WIDE.U32 R6, R17, 0x4, R6 ;  /* 0x0000000411068825 */ /* 0x000fe200078e0006 */
[----:B------:R-:W3:Y:S03]  /*09d0*/  @P1 LDG.E R14, desc[UR18][R14.64] ;  /* 0x000000120e0e1981 */ /* 0x000ee6000c1e1900 */
[----:B------:R-:W-:Y:S01]  /*09e0*/  @!P0 IMAD.WIDE R8, R19, 0x4, R8 ;  /* 0x0000000413088825 */ /* 0x000fe200078e0208 */
[----:B------:R-:W3:Y:S04]  /*09f0*/  @P1 LDG.E R2, desc[UR18][R2.64+0x4] ;  /* 0x0000041202021981 */ /* 0x000ee8000c1e1900 */
[----:B------:R-:W4:Y:S04]  /*0a00*/  @!P0 LDG.E R7, desc[UR18][R6.64] ;  /* 0x0000001206078981 */ /* 0x000f28000c1e1900 */
[----:B------:R-:W4:Y:S01]  /*0a10*/  @!P0 LDG.E R8, desc[UR18][R8.64] ;  /* 0x0000001208088981 */ /* 0x000f22000c1e1900 */
[----:B--2---:R-:W-:-:S04]  /*0a20*/  @P1 FFMA R11, R11, R4, R12 ;  /* 0x000000040b0b1223 */ /* 0x004fc8000000000c */
[----:B---3--:R-:W-:-:S04]  /*0a30*/  @P1 FFMA R12, R2, R14, R11 ;  /* 0x0000000e020c1223 */ /* 0x008fc8000000000b */
[----:B----4-:R-:W-:-:S07]  /*0a40*/  @!P0 FFMA R12, R7, R8, R12 ;  /* 0x00000008070c8223 */ /* 0x010fce000000000c */
.L_x_5:
[----:B------:R-:W1:Y:S01]  /*0a50*/  LDC.64 R2, c[0x0][0x390] ;  /* 0x0000e400ff027b82 */ /* 0x000e620000000a00 */
[----:B------:R-:W-:-:S05]  /*0a60*/  IADD3 R13, PT, PT, R0, R13, RZ ;  /* 0x0000000d000d7210 */ /* 0x000fca0007ffe0ff */
[----:B-1----:R-:W-:-:S05]  /*0a70*/  IMAD.WIDE R2, R13, 0x4, R2 ;  /* 0x000000040d027825 */ /* 0x002fca00078e0202 */
[----:B0-----:R-:W-:Y:S01]  /*0a80*/  STG.E desc[UR18][R2.64], R12 ;  /* 0x0000000c02007986 */ /* 0x001fe2000c101912 */
[----:B------:R-:W-:Y:S05]  /*0a90*/  EXIT ;  /* 0x000000000000794d */ /* 0x000fea0003800000 */
.L_x_7:
        /* <DEDUP_REMOVED lines=14> */
.L_x_9:


//--------------------- .nv.shared._Z12matMulSharedPfS_S_i --------------------------
	.section	.nv.shared._Z12matMulSharedPfS_S_i,"aw",@nobits
	.sectionflags	@""
	.align	4
.nv.shared._Z12matMulSharedPfS_S_i:
	.zero		9216


//--------------------- .nv.shared.reserved.0     --------------------------
	.section	.nv.shared.reserved.0,"aw",@nobits
	.weak		__nv_reservedSMEM_offset_0_alias
	.size		__nv_reservedSMEM_offset_0_alias, 0, 64
	.other		__nv_reservedSMEM_offset_0_alias,@"STO_CUDA_RESERVED_SHARED STV_DEFAULT"
__nv_reservedSMEM_offset_0_alias:
	.zero		0
	.zero		64


//--------------------- .nv.constant0._Z12matMulSharedPfS_S_i --------------------------
	.section	.nv.constant0._Z12matMulSharedPfS_S_i,"a",@progbits
	.sectionflags	@""
	.align	4
.nv.constant0._Z12matMulSharedPfS_S_i:
	.zero		924


//--------------------- .nv.constant0._Z6matMulPfS_S_i --------------------------
	.section	.nv.constant0._Z6matMulPfS_S_i,"a",@progbits
	.sectionflags	@""
	.align	4
.nv.constant0._Z6matMulPfS_S_i:
	.zero		924


//--------------------- SYMBOLS --------------------------

	.type		.nv.reservedSmem.offset0,@object
	.size		.nv.reservedSmem.offset0,0x4
	.type		.nv.reservedSmem.cap,@object
	.size		.nv.reservedSmem.cap,0x4
